//
// Generated by NVIDIA NVVM Compiler
//
// Compiler Build ID: CL-36424714
// Cuda compilation tools, release 13.0, V13.0.88
// Based on NVVM 20.0.0
//

.version 9.0
.target sm_100
.address_size 64

	// .globl	_Z11vectorAdd2DPiS_S_i

.visible .entry _Z11vectorAdd2DPiS_S_i(
	.param .u64 .ptr .align 1 _Z11vectorAdd2DPiS_S_i_param_0,
	.param .u64 .ptr .align 1 _Z11vectorAdd2DPiS_S_i_param_1,
	.param .u64 .ptr .align 1 _Z11vectorAdd2DPiS_S_i_param_2,
	.param .u32 _Z11vectorAdd2DPiS_S_i_param_3
)
{
	.reg .pred 	%p<2>;
	.reg .b32 	%r<6>;
	.reg .b64 	%rd<11>;

	ld.param.u64 	%rd1, [_Z11vectorAdd2DPiS_S_i_param_0];
	ld.param.u64 	%rd2, [_Z11vectorAdd2DPiS_S_i_param_1];
	ld.param.u64 	%rd3, [_Z11vectorAdd2DPiS_S_i_param_2];
	ld.param.u32 	%r2, [_Z11vectorAdd2DPiS_S_i_param_3];
	mov.u32 	%r1, %tid.x;
	setp.ge.s32 	%p1, %r1, %r2;
	@%p1 bra 	$L__BB0_2;
	cvta.to.global.u64 	%rd4, %rd1;
	cvta.to.global.u64 	%rd5, %rd2;
	cvta.to.global.u64 	%rd6, %rd3;
	mul.wide.u32 	%rd7, %r1, 4;
	add.s64 	%rd8, %rd4, %rd7;
	ld.global.u32 	%r3, [%rd8];
	add.s64 	%rd9, %rd5, %rd7;
	ld.global.u32 	%r4, [%rd9];
	add.s32 	%r5, %r4, %r3;
	add.s64 	%rd10, %rd6, %rd7;
	st.global.u32 	[%rd10], %r5;
$L__BB0_2:
	ret;

}


// ===== COMPILED SASS (sm_100) =====

	.target	sm_100

	.elftype	@"ET_EXEC"


//--------------------- .note.nv.tkinfo           --------------------------
	.section	.note.nv.tkinfo,"",@"SHT_NOTE"
	.sectionflags	@"SHF_NOTE_NV_TKINFO"
	.tkinfo
        /*0018*/ 	.word	0x00000002
        /*0030*/ 	.string	""
        /*0030*/ 	.string	"ptxas"
        /*0030*/ 	.string	"Cuda compilation tools, release 13.0, V13.0.88"
        /*0030*/ 	.string	"Build cuda_13.0.r13.0/compiler.36424714_0"
        /*0030*/ 	.string	"-arch sm_100 -m 64 "



//--------------------- .note.nv.cuinfo           --------------------------
	.section	.note.nv.cuinfo,"",@"SHT_NOTE"
	.sectionflags	@"SHF_NOTE_NV_CUINFO"
        /*0018*/ 	.short	0x0002
        /*001a*/ 	.short	0x0064
        /*001c*/ 	.short	0x0082
	.zero		2


//--------------------- .nv.info                  --------------------------
	.section	.nv.info,"",@"SHT_CUDA_INFO"
	.align	4


	//----- nvinfo : EIATTR_REGCOUNT
	.align		4
        /*0000*/ 	.byte	0x04, 0x2f
        /*0002*/ 	.short	(.L_1 - .L_0)
	.align		4
.L_0:
        /*0004*/ 	.word	index@(_Z11vectorAdd2DPiS_S_i)
        /*0008*/ 	.word	0x0000000c


	//----- nvinfo : EIATTR_FRAME_SIZE
	.align		4
.L_1:
        /*000c*/ 	.byte	0x04, 0x11
        /*000e*/ 	.short	(.L_3 - .L_2)
	.align		4
.L_2:
        /*0010*/ 	.word	index@(_Z11vectorAdd2DPiS_S_i)
        /*0014*/ 	.word	0x00000000


	//----- nvinfo : EIATTR_MIN_STACK_SIZE
	.align		4
.L_3:
        /*0018*/ 	.byte	0x04, 0x12
        /*001a*/ 	.short	(.L_5 - .L_4)
	.align		4
.L_4:
        /*001c*/ 	.word	index@(_Z11vectorAdd2DPiS_S_i)
        /*0020*/ 	.word	0x00000000
.L_5:


//--------------------- .nv.compat                --------------------------
	.section	.nv.compat,"",@"SHT_CUDA_COMPAT_INFO"
	.align	4
        /*0000*/ 	.byte	0x02, 0x09, 0x00, 0x00, 0x02, 0x02, 0x01, 0x00, 0x02, 0x05, 0x05, 0x00, 0x03, 0x07, 0x01, 0x01
        /*0010*/ 	.byte	0x02, 0x03, 0x00, 0x00, 0x02, 0x06, 0x01, 0x00, 0x04, 0x0b, 0x08, 0x00, 0x09, 0x00, 0x00, 0x00
        /*0020*/ 	.byte	0x00, 0x00, 0x00, 0x00


//--------------------- .nv.info._Z11vectorAdd2DPiS_S_i --------------------------
	.section	.nv.info._Z11vectorAdd2DPiS_S_i,"",@"SHT_CUDA_INFO"
	.sectionflags	@""
	.align	4


	//----- nvinfo : EIATTR_CUDA_API_VERSION
	.align		4
        /*0000*/ 	.byte	0x04, 0x37
        /*0002*/ 	.short	(.L_7 - .L_6)
.L_6:
        /*0004*/ 	.word	0x00000082


	//----- nvinfo : EIATTR_KPARAM_INFO
	.align		4
.L_7:
        /*0008*/ 	.byte	0x04, 0x17
        /*000a*/ 	.short	(.L_9 - .L_8)
.L_8:
        /*000c*/ 	.word	0x00000000
        /*0010*/ 	.short	0x0003
        /*0012*/ 	.short	0x0018
        /*0014*/ 	.byte	0x00, 0xf0, 0x11, 0x00


	//----- nvinfo : EIATTR_KPARAM_INFO
	.align		4
.L_9:
        /*0018*/ 	.byte	0x04, 0x17
        /*001a*/ 	.short	(.L_11 - .L_10)
.L_10:
        /*001c*/ 	.word	0x00000000
        /*0020*/ 	.short	0x0002
        /*0022*/ 	.short	0x0010
        /*0024*/ 	.byte	0x00, 0xf5, 0x21, 0x00


	//----- nvinfo : EIATTR_KPARAM_INFO
	.align		4
.L_11:
        /*0028*/ 	.byte	0x04, 0x17
        /*002a*/ 	.short	(.L_13 - .L_12)
.L_12:
        /*002c*/ 	.word	0x00000000
        /*0030*/ 	.short	0x0001
        /*0032*/ 	.short	0x0008
        /*0034*/ 	.byte	0x00, 0xf5, 0x21, 0x00


	//----- nvinfo : EIATTR_KPARAM_INFO
	.align		4
.L_13:
        /*0038*/ 	.byte	0x04, 0x17
        /*003a*/ 	.short	(.L_15 - .L_14)
.L_14:
        /*003c*/ 	.word	0x00000000
        /*0040*/ 	.short	0x0000
        /*0042*/ 	.short	0x0000
        /*0044*/ 	.byte	0x00, 0xf5, 0x21, 0x00


	//----- nvinfo : EIATTR_SPARSE_MMA_MASK
	.align		4
.L_15:
        /*0048*/ 	.byte	0x03, 0x50
        /*004a*/ 	.short	0x0000


	//----- nvinfo : EIATTR_MAXREG_COUNT
	.align		4
        /*004c*/ 	.byte	0x03, 0x1b
        /*004e*/ 	.short	0x00ff


	//----- nvinfo : EIATTR_MERCURY_ISA_VERSION
	.align		4
        /*0050*/ 	.byte	0x03, 0x5f
        /*0052*/ 	.short	0x0101


	//----- nvinfo : EIATTR_VRC_CTA_INIT_COUNT
	.align		4
        /*0054*/ 	.byte	0x02, 0x4a
	.zero		1
	.zero		1


	//----- nvinfo : EIATTR_EXIT_INSTR_OFFSETS
	.align		4
        /*0058*/ 	.byte	0x04, 0x1c
        /*005a*/ 	.short	(.L_17 - .L_16)


	//   ....[0]....
.L_16:
        /*005c*/ 	.word	0x00000040


	//   ....[1]....
        /*0060*/ 	.word	0x00000100


	//----- nvinfo : EIATTR_CBANK_PARAM_SIZE
	.align		4
.L_17:
        /*0064*/ 	.byte	0x03, 0x19
        /*0066*/ 	.short	0x001c


	//----- nvinfo : EIATTR_PARAM_CBANK
	.align		4
        /*0068*/ 	.byte	0x04, 0x0a
        /*006a*/ 	.short	(.L_19 - .L_18)
	.align		4
.L_18:
        /*006c*/ 	.word	index@(.nv.constant0._Z11vectorAdd2DPiS_S_i)
        /*0070*/ 	.short	0x0380
        /*0072*/ 	.short	0x001c


	//----- nvinfo : EIATTR_SW_WAR
	.align		4
.L_19:
        /*0074*/ 	.byte	0x04, 0x36
        /*0076*/ 	.short	(.L_21 - .L_20)
.L_20:
        /*0078*/ 	.word	0x00000008
.L_21:


//--------------------- .nv.callgraph             --------------------------
	.section	.nv.callgraph,"",@"SHT_CUDA_CALLGRAPH"
	.align	4
	.sectionentsize	8
	.align		4
        /*0000*/ 	.word	0x00000000
	.align		4
        /*0004*/ 	.word	0xffffffff
	.align		4
        /*0008*/ 	.word	0x00000000
	.align		4
        /*000c*/ 	.word	0xfffffffe
	.align		4
        /*0010*/ 	.word	0x00000000
	.align		4
        /*0014*/ 	.word	0xfffffffd
	.align		4
        /*0018*/ 	.word	0x00000000
	.align		4
        /*001c*/ 	.word	0xfffffffc


//--------------------- .text._Z11vectorAdd2DPiS_S_i --------------------------
	.section	.text._Z11vectorAdd2DPiS_S_i,"ax",@progbits
	.align	128
        .global         _Z11vectorAdd2DPiS_S_i
        .type           _Z11vectorAdd2DPiS_S_i,@function
        .size           _Z11vectorAdd2DPiS_S_i,(.L_x_1 - _Z11vectorAdd2DPiS_S_i)
        .other          _Z11vectorAdd2DPiS_S_i,@"STO_CUDA_ENTRY STV_DEFAULT"
_Z11vectorAdd2DPiS_S_i:
.text._Z11vectorAdd2DPiS_S_i:
[----:B------:R-:W-:Y:S01]  /*0000*/  LDC R1, c[0x0][0x37c] ;  /* 0x0000df00ff017b82 */ /* 0x000fe20000000800 */
[----:B------:R-:W0:Y:S01]  /*0010*/  S2R R9, SR_TID.X ;  /* 0x0000000000097919 */ /* 0x000e220000002100 */
[----:B------:R-:W0:Y:S02]  /*0020*/  LDCU UR4, c[0x0][0x398] ;  /* 0x00007300ff0477ac */ /* 0x000e240008000800 */
[----:B0-----:R-:W-:-:S13]  /*0030*/  ISETP.GE.AND P0, PT, R9, UR4, PT ;  /* 0x0000000409007c0c */ /* 0x001fda000bf06270 */
[----:B------:R-:W-:Y:S05]  /*0040*/  @P0 EXIT ;  /* 0x000000000000094d */ /* 0x000fea0003800000 */
[----:B------:R-:W0:Y:S01]  /*0050*/  LDC.64 R2, c[0x0][0x380] ;  /* 0x0000e000ff027b82 */ /* 0x000e220000000a00 */
[----:B------:R-:W1:Y:S07]  /*0060*/  LDCU.64 UR4, c[0x0][0x358] ;  /* 0x00006b00ff0477ac */ /* 0x000e6e0008000a00 */
[----:B------:R-:W2:Y:S08]  /*0070*/  LDC.64 R4, c[0x0][0x388] ;  /* 0x0000e200ff047b82 */ /* 0x000eb00000000a00 */
[----:B------:R-:W3:Y:S01]  /*0080*/  LDC.64 R6, c[0x0][0x390] ;  /* 0x0000e400ff067b82 */ /* 0x000ee20000000a00 */
[----:B0-----:R-:W-:-:S06]  /*0090*/  IMAD.WIDE.U32 R2, R9, 0x4, R2 ;  /* 0x0000000409027825 */ /* 0x001fcc00078e0002 */
[----:B-1----:R-:W4:Y:S01]  /*00a0*/  LDG.E R2, desc[UR4][R2.64] ;  /* 0x0000000402027981 */ /* 0x002f22000c1e1900 */
[----:B--2---:R-:W-:-:S06]  /*00b0*/  IMAD.WIDE.U32 R4, R9, 0x4, R4 ;  /* 0x0000000409047825 */ /* 0x004fcc00078e0004 */
[----:B------:R-:W4:Y:S01]  /*00c0*/  LDG.E R5, desc[UR4][R4.64] ;  /* 0x0000000404057981 */ /* 0x000f22000c1e1900 */
[----:B---3--:R-:W-:Y:S01]  /*00d0*/  IMAD.WIDE.U32 R6, R9, 0x4, R6 ;  /* 0x0000000409067825 */ /* 0x008fe200078e0006 */
[----:B----4-:R-:W-:-:S05]  /*00e0*/  IADD3 R9, PT, PT, R2, R5, RZ ;  /* 0x0000000502097210 */ /* 0x010fca0007ffe0ff */
[----:B------:R-:W-:Y:S01]  /*00f0*/  STG.E desc[UR4][R6.64], R9 ;  /* 0x0000000906007986 */ /* 0x000fe2000c101904 */
[----:B------:R-:W-:Y:S05]  /*0100*/  EXIT ;  /* 0x000000000000794d */ /* 0x000fea0003800000 */
.L_x_0:
[----:B------:R-:W-:-:S00]  /*0110*/  BRA `(.L_x_0) ;  /* 0xfffffffc00fc7947 */ /* 0x000fc0000383ffff */
[----:B------:R-:W-:-:S00]  /*0120*/  NOP ;  /* 0x0000000000007918 */ /* 0x000fc00000000000 */
        /* <DEDUP_REMOVED lines=13> */
.L_x_1:


//--------------------- .nv.shared.reserved.0     --------------------------
	.section	.nv.shared.reserved.0,"aw",@nobits
	.weak		__nv_reservedSMEM_offset_0_alias
	.size		__nv_reservedSMEM_offset_0_alias, 0, 64
	.other		__nv_reservedSMEM_offset_0_alias,@"STO_CUDA_RESERVED_SHARED STV_DEFAULT"
__nv_reservedSMEM_offset_0_alias:
	.zero		0
	.zero		64


//--------------------- .nv.constant0._Z11vectorAdd2DPiS_S_i --------------------------
	.section	.nv.constant0._Z11vectorAdd2DPiS_S_i,"a",@progbits
	.sectionflags	@""
	.align	4
.nv.constant0._Z11vectorAdd2DPiS_S_i:
	.zero		924


//--------------------- SYMBOLS --------------------------

	.type		.nv.reservedSmem.offset0,@object
	.size		.nv.reservedSmem.offset0,0x4
